//
// Generated by NVIDIA NVVM Compiler
//
// Compiler Build ID: CL-36424714
// Cuda compilation tools, release 13.0, V13.0.88
// Based on NVVM 20.0.0
//

.version 9.0
.target sm_100
.address_size 64

	// .globl	_Z3addPiS_

.visible .entry _Z3addPiS_(
	.param .u64 .ptr .align 1 _Z3addPiS__param_0,
	.param .u64 .ptr .align 1 _Z3addPiS__param_1
)
{
	.reg .pred 	%p<2>;
	.reg .b32 	%r<7>;
	.reg .b64 	%rd<8>;

	ld.param.u64 	%rd1, [_Z3addPiS__param_0];
	ld.param.u64 	%rd2, [_Z3addPiS__param_1];
	mov.u32 	%r2, %tid.x;
	mov.u32 	%r3, %ctaid.x;
	mov.u32 	%r4, %ntid.x;
	mad.lo.s32 	%r1, %r3, %r4, %r2;
	setp.gt.s32 	%p1, %r1, 319;
	@%p1 bra 	$L__BB0_2;
	cvta.to.global.u64 	%rd3, %rd1;
	cvta.to.global.u64 	%rd4, %rd2;
	mul.wide.s32 	%rd5, %r1, 4;
	add.s64 	%rd6, %rd3, %rd5;
	ld.global.u32 	%r5, [%rd6];
	shl.b32 	%r6, %r5, 1;
	add.s64 	%rd7, %rd4, %rd5;
	st.global.u32 	[%rd7], %r6;
$L__BB0_2:
	ret;

}
	// .globl	_Z4add2PiS_
.visible .entry _Z4add2PiS_(
	.param .u64 .ptr .align 1 _Z4add2PiS__param_0,
	.param .u64 .ptr .align 1 _Z4add2PiS__param_1
)
{
	.reg .pred 	%p<2>;
	.reg .b32 	%r<7>;
	.reg .b64 	%rd<8>;

	ld.param.u64 	%rd1, [_Z4add2PiS__param_0];
	ld.param.u64 	%rd2, [_Z4add2PiS__param_1];
	mov.u32 	%r2, %tid.x;
	mov.u32 	%r3, %ctaid.x;
	mov.u32 	%r4, %ntid.x;
	mad.lo.s32 	%r1, %r3, %r4, %r2;
	setp.gt.s32 	%p1, %r1, 319;
	@%p1 bra 	$L__BB1_2;
	cvta.to.global.u64 	%rd3, %rd1;
	cvta.to.global.u64 	%rd4, %rd2;
	mul.wide.s32 	%rd5, %r1, 4;
	add.s64 	%rd6, %rd3, %rd5;
	ld.global.u32 	%r5, [%rd6];
	shl.b32 	%r6, %r5, 1;
	add.s64 	%rd7, %rd4, %rd5;
	st.global.u32 	[%rd7], %r6;
$L__BB1_2:
	ret;

}


// ===== COMPILED SASS (sm_100) =====

	.target	sm_100

	.elftype	@"ET_EXEC"


//--------------------- .note.nv.tkinfo           --------------------------
	.section	.note.nv.tkinfo,"",@"SHT_NOTE"
	.sectionflags	@"SHF_NOTE_NV_TKINFO"
	.tkinfo
        /*0018*/ 	.word	0x00000002
        /*0030*/ 	.string	""
        /*0030*/ 	.string	"ptxas"
        /*0030*/ 	.string	"Cuda compilation tools, release 13.0, V13.0.88"
        /*0030*/ 	.string	"Build cuda_13.0.r13.0/compiler.36424714_0"
        /*0030*/ 	.string	"-arch sm_100 -m 64 "



//--------------------- .note.nv.cuinfo           --------------------------
	.section	.note.nv.cuinfo,"",@"SHT_NOTE"
	.sectionflags	@"SHF_NOTE_NV_CUINFO"
        /*0018*/ 	.short	0x0002
        /*001a*/ 	.short	0x0064
        /*001c*/ 	.short	0x0082
	.zero		2


//--------------------- .nv.info                  --------------------------
	.section	.nv.info,"",@"SHT_CUDA_INFO"
	.align	4


	//----- nvinfo : EIATTR_REGCOUNT
	.align		4
        /*0000*/ 	.byte	0x04, 0x2f
        /*0002*/ 	.short	(.L_1 - .L_0)
	.align		4
.L_0:
        /*0004*/ 	.word	index@(_Z3addPiS_)
        /*0008*/ 	.word	0x0000000a


	//----- nvinfo : EIATTR_FRAME_SIZE
	.align		4
.L_1:
        /*000c*/ 	.byte	0x04, 0x11
        /*000e*/ 	.short	(.L_3 - .L_2)
	.align		4
.L_2:
        /*0010*/ 	.word	index@(_Z3addPiS_)
        /*0014*/ 	.word	0x00000000


	//----- nvinfo : EIATTR_REGCOUNT
	.align		4
.L_3:
        /*0018*/ 	.byte	0x04, 0x2f
        /*001a*/ 	.short	(.L_5 - .L_4)
	.align		4
.L_4:
        /*001c*/ 	.word	index@(_Z4add2PiS_)
        /*0020*/ 	.word	0x0000000a


	//----- nvinfo : EIATTR_FRAME_SIZE
	.align		4
.L_5:
        /*0024*/ 	.byte	0x04, 0x11
        /*0026*/ 	.short	(.L_7 - .L_6)
	.align		4
.L_6:
        /*0028*/ 	.word	index@(_Z4add2PiS_)
        /*002c*/ 	.word	0x00000000


	//----- nvinfo : EIATTR_MIN_STACK_SIZE
	.align		4
.L_7:
        /*0030*/ 	.byte	0x04, 0x12
        /*0032*/ 	.short	(.L_9 - .L_8)
	.align		4
.L_8:
        /*0034*/ 	.word	index@(_Z4add2PiS_)
        /*0038*/ 	.word	0x00000000


	//----- nvinfo : EIATTR_MIN_STACK_SIZE
	.align		4
.L_9:
        /*003c*/ 	.byte	0x04, 0x12
        /*003e*/ 	.short	(.L_11 - .L_10)
	.align		4
.L_10:
        /*0040*/ 	.word	index@(_Z3addPiS_)
        /*0044*/ 	.word	0x00000000
.L_11:


//--------------------- .nv.compat                --------------------------
	.section	.nv.compat,"",@"SHT_CUDA_COMPAT_INFO"
	.align	4
        /*0000*/ 	.byte	0x02, 0x09, 0x00, 0x00, 0x02, 0x02, 0x01, 0x00, 0x02, 0x05, 0x05, 0x00, 0x03, 0x07, 0x01, 0x01
        /*0010*/ 	.byte	0x02, 0x03, 0x00, 0x00, 0x02, 0x06, 0x01, 0x00, 0x04, 0x0b, 0x08, 0x00, 0x09, 0x00, 0x00, 0x00
        /*0020*/ 	.byte	0x00, 0x00, 0x00, 0x00


//--------------------- .nv.info._Z4add2PiS_      --------------------------
	.section	.nv.info._Z4add2PiS_,"",@"SHT_CUDA_INFO"
	.sectionflags	@""
	.align	4


	//----- nvinfo : EIATTR_CUDA_API_VERSION
	.align		4
        /*0000*/ 	.byte	0x04, 0x37
        /*0002*/ 	.short	(.L_13 - .L_12)
.L_12:
        /*0004*/ 	.word	0x00000082


	//----- nvinfo : EIATTR_KPARAM_INFO
	.align		4
.L_13:
        /*0008*/ 	.byte	0x04, 0x17
        /*000a*/ 	.short	(.L_15 - .L_14)
.L_14:
        /*000c*/ 	.word	0x00000000
        /*0010*/ 	.short	0x0001
        /*0012*/ 	.short	0x0008
        /*0014*/ 	.byte	0x00, 0xf5, 0x21, 0x00


	//----- nvinfo : EIATTR_KPARAM_INFO
	.align		4
.L_15:
        /*0018*/ 	.byte	0x04, 0x17
        /*001a*/ 	.short	(.L_17 - .L_16)
.L_16:
        /*001c*/ 	.word	0x00000000
        /*0020*/ 	.short	0x0000
        /*0022*/ 	.short	0x0000
        /*0024*/ 	.byte	0x00, 0xf5, 0x21, 0x00


	//----- nvinfo : EIATTR_SPARSE_MMA_MASK
	.align		4
.L_17:
        /*0028*/ 	.byte	0x03, 0x50
        /*002a*/ 	.short	0x0000


	//----- nvinfo : EIATTR_MAXREG_COUNT
	.align		4
        /*002c*/ 	.byte	0x03, 0x1b
        /*002e*/ 	.short	0x00ff


	//----- nvinfo : EIATTR_MERCURY_ISA_VERSION
	.align		4
        /*0030*/ 	.byte	0x03, 0x5f
        /*0032*/ 	.short	0x0101


	//----- nvinfo : EIATTR_VRC_CTA_INIT_COUNT
	.align		4
        /*0034*/ 	.byte	0x02, 0x4a
	.zero		1
	.zero		1


	//----- nvinfo : EIATTR_EXIT_INSTR_OFFSETS
	.align		4
        /*0038*/ 	.byte	0x04, 0x1c
        /*003a*/ 	.short	(.L_19 - .L_18)


	//   ....[0]....
.L_18:
        /*003c*/ 	.word	0x00000060


	//   ....[1]....
        /*0040*/ 	.word	0x000000f0


	//----- nvinfo : EIATTR_CBANK_PARAM_SIZE
	.align		4
.L_19:
        /*0044*/ 	.byte	0x03, 0x19
        /*0046*/ 	.short	0x0010


	//----- nvinfo : EIATTR_PARAM_CBANK
	.align		4
        /*0048*/ 	.byte	0x04, 0x0a
        /*004a*/ 	.short	(.L_21 - .L_20)
	.align		4
.L_20:
        /*004c*/ 	.word	index@(.nv.constant0._Z4add2PiS_)
        /*0050*/ 	.short	0x0380
        /*0052*/ 	.short	0x0010


	//----- nvinfo : EIATTR_SW_WAR
	.align		4
.L_21:
        /*0054*/ 	.byte	0x04, 0x36
        /*0056*/ 	.short	(.L_23 - .L_22)
.L_22:
        /*0058*/ 	.word	0x00000008
.L_23:


//--------------------- .nv.info._Z3addPiS_       --------------------------
	.section	.nv.info._Z3addPiS_,"",@"SHT_CUDA_INFO"
	.sectionflags	@""
	.align	4


	//----- nvinfo : EIATTR_CUDA_API_VERSION
	.align		4
        /*0000*/ 	.byte	0x04, 0x37
        /*0002*/ 	.short	(.L_25 - .L_24)
.L_24:
        /*0004*/ 	.word	0x00000082


	//----- nvinfo : EIATTR_KPARAM_INFO
	.align		4
.L_25:
        /*0008*/ 	.byte	0x04, 0x17
        /*000a*/ 	.short	(.L_27 - .L_26)
.L_26:
        /*000c*/ 	.word	0x00000000
        /*0010*/ 	.short	0x0001
        /*0012*/ 	.short	0x0008
        /*0014*/ 	.byte	0x00, 0xf5, 0x21, 0x00


	//----- nvinfo : EIATTR_KPARAM_INFO
	.align		4
.L_27:
        /*0018*/ 	.byte	0x04, 0x17
        /*001a*/ 	.short	(.L_29 - .L_28)
.L_28:
        /*001c*/ 	.word	0x00000000
        /*0020*/ 	.short	0x0000
        /*0022*/ 	.short	0x0000
        /*0024*/ 	.byte	0x00, 0xf5, 0x21, 0x00


	//----- nvinfo : EIATTR_SPARSE_MMA_MASK
	.align		4
.L_29:
        /*0028*/ 	.byte	0x03, 0x50
        /*002a*/ 	.short	0x0000


	//----- nvinfo : EIATTR_MAXREG_COUNT
	.align		4
        /*002c*/ 	.byte	0x03, 0x1b
        /*002e*/ 	.short	0x00ff


	//----- nvinfo : EIATTR_MERCURY_ISA_VERSION
	.align		4
        /*0030*/ 	.byte	0x03, 0x5f
        /*0032*/ 	.short	0x0101


	//----- nvinfo : EIATTR_VRC_CTA_INIT_COUNT
	.align		4
        /*0034*/ 	.byte	0x02, 0x4a
	.zero		1
	.zero		1


	//----- nvinfo : EIATTR_EXIT_INSTR_OFFSETS
	.align		4
        /*0038*/ 	.byte	0x04, 0x1c
        /*003a*/ 	.short	(.L_31 - .L_30)


	//   ....[0]....
.L_30:
        /*003c*/ 	.word	0x00000060


	//   ....[1]....
        /*0040*/ 	.word	0x000000f0


	//----- nvinfo : EIATTR_CBANK_PARAM_SIZE
	.align		4
.L_31:
        /*0044*/ 	.byte	0x03, 0x19
        /*0046*/ 	.short	0x0010


	//----- nvinfo : EIATTR_PARAM_CBANK
	.align		4
        /*0048*/ 	.byte	0x04, 0x0a
        /*004a*/ 	.short	(.L_33 - .L_32)
	.align		4
.L_32:
        /*004c*/ 	.word	index@(.nv.constant0._Z3addPiS_)
        /*0050*/ 	.short	0x0380
        /*0052*/ 	.short	0x0010


	//----- nvinfo : EIATTR_SW_WAR
	.align		4
.L_33:
        /*0054*/ 	.byte	0x04, 0x36
        /*0056*/ 	.short	(.L_35 - .L_34)
.L_34:
        /*0058*/ 	.word	0x00000008
.L_35:


//--------------------- .nv.callgraph             --------------------------
	.section	.nv.callgraph,"",@"SHT_CUDA_CALLGRAPH"
	.align	4
	.sectionentsize	8
	.align		4
        /*0000*/ 	.word	0x00000000
	.align		4
        /*0004*/ 	.word	0xffffffff
	.align		4
        /*0008*/ 	.word	0x00000000
	.align		4
        /*000c*/ 	.word	0xfffffffe
	.align		4
        /*0010*/ 	.word	0x00000000
	.align		4
        /*0014*/ 	.word	0xfffffffd
	.align		4
        /*0018*/ 	.word	0x00000000
	.align		4
        /*001c*/ 	.word	0xfffffffc


//--------------------- .text._Z4add2PiS_         --------------------------
	.section	.text._Z4add2PiS_,"ax",@progbits
	.align	128
        .global         _Z4add2PiS_
        .type           _Z4add2PiS_,@function
        .size           _Z4add2PiS_,(.L_x_2 - _Z4add2PiS_)
        .other          _Z4add2PiS_,@"STO_CUDA_ENTRY STV_DEFAULT"
_Z4add2PiS_:
.text._Z4add2PiS_:
[----:B------:R-:W-:Y:S01]  /*0000*/  LDC R1, c[0x0][0x37c] ;  /* 0x0000df00ff017b82 */ /* 0x000fe20000000800 */
[----:B------:R-:W0:Y:S07]  /*0010*/  S2R R7, SR_TID.X ;  /* 0x0000000000077919 */ /* 0x000e2e0000002100 */
[----:B------:R-:W0:Y:S08]  /*0020*/  S2UR UR4, SR_CTAID.X ;  /* 0x00000000000479c3 */ /* 0x000e300000002500 */
[----:B------:R-:W0:Y:S02]  /*0030*/  LDC R0, c[0x0][0x360] ;  /* 0x0000d800ff007b82 */ /* 0x000e240000000800 */
[----:B0-----:R-:W-:-:S05]  /*0040*/  IMAD R7, R0, UR4, R7 ;  /* 0x0000000400077c24 */ /* 0x001fca000f8e0207 */
[----:B------:R-:W-:-:S13]  /*0050*/  ISETP.GT.AND P0, PT, R7, 0x13f, PT ;  /* 0x0000013f0700780c */ /* 0x000fda0003f04270 */
[----:B------:R-:W-:Y:S05]  /*0060*/  @P0 EXIT ;  /* 0x000000000000094d */ /* 0x000fea0003800000 */
[----:B------:R-:W0:Y:S01]  /*0070*/  LDC.64 R2, c[0x0][0x380] ;  /* 0x0000e000ff027b82 */ /* 0x000e220000000a00 */
[----:B------:R-:W1:Y:S07]  /*0080*/  LDCU.64 UR4, c[0x0][0x358] ;  /* 0x00006b00ff0477ac */ /* 0x000e6e0008000a00 */
[----:B------:R-:W2:Y:S01]  /*0090*/  LDC.64 R4, c[0x0][0x388] ;  /* 0x0000e200ff047b82 */ /* 0x000ea20000000a00 */
[----:B0-----:R-:W-:-:S06]  /*00a0*/  IMAD.WIDE R2, R7, 0x4, R2 ;  /* 0x0000000407027825 */ /* 0x001fcc00078e0202 */
[----:B-1----:R-:W3:Y:S01]  /*00b0*/  LDG.E R2, desc[UR4][R2.64] ;  /* 0x0000000402027981 */ /* 0x002ee2000c1e1900 */
[----:B--2---:R-:W-:Y:S01]  /*00c0*/  IMAD.WIDE R4, R7, 0x4, R4 ;  /* 0x0000000407047825 */ /* 0x004fe200078e0204 */
[----:B---3--:R-:W-:-:S05]  /*00d0*/  SHF.L.U32 R7, R2, 0x1, RZ ;  /* 0x0000000102077819 */ /* 0x008fca00000006ff */
[----:B------:R-:W-:Y:S01]  /*00e0*/  STG.E desc[UR4][R4.64], R7 ;  /* 0x0000000704007986 */ /* 0x000fe2000c101904 */
[----:B------:R-:W-:Y:S05]  /*00f0*/  EXIT ;  /* 0x000000000000794d */ /* 0x000fea0003800000 */
.L_x_0:
[----:B------:R-:W-:-:S00]  /*0100*/  BRA `(.L_x_0) ;  /* 0xfffffffc00fc7947 */ /* 0x000fc0000383ffff */
[----:B------:R-:W-:-:S00]  /*0110*/  NOP ;  /* 0x0000000000007918 */ /* 0x000fc00000000000 */
        /* <DEDUP_REMOVED lines=14> */
.L_x_2:


//--------------------- .text._Z3addPiS_          --------------------------
	.section	.text._Z3addPiS_,"ax",@progbits
	.align	128
        .global         _Z3addPiS_
        .type           _Z3addPiS_,@function
        .size           _Z3addPiS_,(.L_x_3 - _Z3addPiS_)
        .other          _Z3addPiS_,@"STO_CUDA_ENTRY STV_DEFAULT"
_Z3addPiS_:
.text._Z3addPiS_:
        /* <DEDUP_REMOVED lines=16> */
.L_x_1:
        /* <DEDUP_REMOVED lines=16> */
.L_x_3:


//--------------------- .nv.shared.reserved.0     --------------------------
	.section	.nv.shared.reserved.0,"aw",@nobits
	.weak		__nv_reservedSMEM_offset_0_alias
	.size		__nv_reservedSMEM_offset_0_alias, 0, 64
	.other		__nv_reservedSMEM_offset_0_alias,@"STO_CUDA_RESERVED_SHARED STV_DEFAULT"
__nv_reservedSMEM_offset_0_alias:
	.zero		0
	.zero		64


//--------------------- .nv.constant0._Z4add2PiS_ --------------------------
	.section	.nv.constant0._Z4add2PiS_,"a",@progbits
	.sectionflags	@""
	.align	4
.nv.constant0._Z4add2PiS_:
	.zero		912


//--------------------- .nv.constant0._Z3addPiS_  --------------------------
	.section	.nv.constant0._Z3addPiS_,"a",@progbits
	.sectionflags	@""
	.align	4
.nv.constant0._Z3addPiS_:
	.zero		912


//--------------------- SYMBOLS --------------------------

	.type		.nv.reservedSmem.offset0,@object
	.size		.nv.reservedSmem.offset0,0x4
